	.headerflags	@"EF_CUDA_TEXMODE_UNIFIED EF_CUDA_64BIT_ADDRESS EF_CUDA_ACCELERATORS EF_CUDA_SM90 EF_CUDA_VIRTUAL_SM(EF_CUDA_SM90)"
	.elftype	@"ET_EXEC"


//--------------------- .nv.info                  --------------------------
	.section	.nv.info,"",@"SHT_CUDA_INFO"
	.align	4


	//----- nvinfo : EIATTR_REGCOUNT
	.align		4
        /*0000*/ 	.byte	0x04, 0x2f
        /*0002*/ 	.short	(.L_1 - .L_0)
	.align		4
.L_0:
        /*0004*/ 	.word	index@(triton_poi_fused_add_clamp_10)
        /*0008*/ 	.word	0x0000000b


	//----- nvinfo : EIATTR_MIN_STACK_SIZE
	.align		4
.L_1:
        /*000c*/ 	.byte	0x04, 0x12
        /*000e*/ 	.short	(.L_3 - .L_2)
	.align		4
.L_2:
        /*0010*/ 	.word	index@(triton_poi_fused_add_clamp_10)
        /*0014*/ 	.word	0x00000000


	//----- nvinfo : EIATTR_FRAME_SIZE
	.align		4
.L_3:
        /*0018*/ 	.byte	0x04, 0x11
        /*001a*/ 	.short	(.L_5 - .L_4)
	.align		4
.L_4:
        /*001c*/ 	.word	index@(triton_poi_fused_add_clamp_10)
        /*0020*/ 	.word	0x00000000


	//----- nvinfo : EIATTR_MIN_STACK_SIZE
	.align		4
.L_5:
        /*0024*/ 	.byte	0x04, 0x12
        /*0026*/ 	.short	(.L_7 - .L_6)
	.align		4
.L_6:
        /*0028*/ 	.word	index@(triton_poi_fused_add_clamp_10)
        /*002c*/ 	.word	0x00000000
.L_7:


//--------------------- .nv.info.triton_poi_fused_add_clamp_10 --------------------------
	.section	.nv.info.triton_poi_fused_add_clamp_10,"",@"SHT_CUDA_INFO"
	.sectionflags	@""
	.align	4


	//----- nvinfo : EIATTR_CUDA_API_VERSION
	.align		4
        /*0000*/ 	.byte	0x04, 0x37
        /*0002*/ 	.short	(.L_9 - .L_8)
.L_8:
        /*0004*/ 	.word	0x0000007c


	//----- nvinfo : EIATTR_KPARAM_INFO
	.align		4
.L_9:
        /*0008*/ 	.byte	0x04, 0x17
        /*000a*/ 	.short	(.L_11 - .L_10)
.L_10:
        /*000c*/ 	.word	0x00000000
        /*0010*/ 	.short	0x0001
        /*0012*/ 	.short	0x0008
        /*0014*/ 	.byte	0x00, 0xf0, 0x11, 0x00


	//----- nvinfo : EIATTR_KPARAM_INFO
	.align		4
.L_11:
        /*0018*/ 	.byte	0x04, 0x17
        /*001a*/ 	.short	(.L_13 - .L_12)
.L_12:
        /*001c*/ 	.word	0x00000000
        /*0020*/ 	.short	0x0000
        /*0022*/ 	.short	0x0000
        /*0024*/ 	.byte	0x00, 0xf4, 0x21, 0x00


	//----- nvinfo : EIATTR_SPARSE_MMA_MASK
	.align		4
.L_13:
        /*0028*/ 	.byte	0x03, 0x50
        /*002a*/ 	.short	0x0000


	//----- nvinfo : EIATTR_MAXREG_COUNT
	.align		4
        /*002c*/ 	.byte	0x03, 0x1b
        /*002e*/ 	.short	0x00ff


	//----- nvinfo : EIATTR_EXIT_INSTR_OFFSETS
	.align		4
        /*0030*/ 	.byte	0x04, 0x1c
        /*0032*/ 	.short	(.L_15 - .L_14)


	//   ....[0]....
.L_14:
        /*0034*/ 	.word	0x00000180


	//   ....[1]....
        /*0038*/ 	.word	0x000001d0


	//----- nvinfo : EIATTR_REQNTID
	.align		4
.L_15:
        /*003c*/ 	.byte	0x04, 0x10
        /*003e*/ 	.short	(.L_17 - .L_16)
.L_16:
        /*0040*/ 	.word	0x00000020
        /*0044*/ 	.word	0x00000001
        /*0048*/ 	.word	0x00000001


	//----- nvinfo : EIATTR_CBANK_PARAM_SIZE
	.align		4
.L_17:
        /*004c*/ 	.byte	0x03, 0x19
        /*004e*/ 	.short	0x000c


	//----- nvinfo : EIATTR_PARAM_CBANK
	.align		4
        /*0050*/ 	.byte	0x04, 0x0a
        /*0052*/ 	.short	(.L_19 - .L_18)
	.align		4
.L_18:
        /*0054*/ 	.word	index@(.nv.constant0.triton_poi_fused_add_clamp_10)
        /*0058*/ 	.short	0x0210
        /*005a*/ 	.short	0x000c


	//----- nvinfo : EIATTR_SW_WAR
	.align		4
.L_19:
        /*005c*/ 	.byte	0x04, 0x36
        /*005e*/ 	.short	(.L_21 - .L_20)
.L_20:
        /*0060*/ 	.word	0x00000008
.L_21:


//--------------------- .nv.callgraph             --------------------------
	.section	.nv.callgraph,"",@"SHT_CUDA_CALLGRAPH"
	.align	4
	.sectionentsize	8
	.align		4
        /*0000*/ 	.word	0x00000000
	.align		4
        /*0004*/ 	.word	0xffffffff
	.align		4
        /*0008*/ 	.word	0x00000000
	.align		4
        /*000c*/ 	.word	0xfffffffe
	.align		4
        /*0010*/ 	.word	0x00000000
	.align		4
        /*0014*/ 	.word	0xfffffffd
	.align		4
        /*0018*/ 	.word	0x00000000
	.align		4
        /*001c*/ 	.word	0xfffffffc


//--------------------- .text.triton_poi_fused_add_clamp_10 --------------------------
	.section	.text.triton_poi_fused_add_clamp_10,"ax",@progbits
	.align	128
        .global         triton_poi_fused_add_clamp_10
        .type           triton_poi_fused_add_clamp_10,@function
        .size           triton_poi_fused_add_clamp_10,(.L_x_1 - triton_poi_fused_add_clamp_10)
        .other          triton_poi_fused_add_clamp_10,@"STO_CUDA_ENTRY STV_DEFAULT"
triton_poi_fused_add_clamp_10:
.text.triton_poi_fused_add_clamp_10:
[----:B------:R-:W0:Y:S02]  /*0000*/  LDC R1, c[0x0][0x28] ;  /* 0x00000a00ff017b82 */ /* 0x000e240000000800 */
[----:B------:R-:W1:Y:S01]  /*0010*/  S2R R0, SR_TID.X ;  /* 0x0000000000007919 */ /* 0x000e620000002100 */
[----:B------:R-:W2:Y:S01]  /*0020*/  S2R R5, SR_CTAID.X ;  /* 0x0000000000057919 */ /* 0x000ea20000002500 */
[----:B-1----:R-:W-:-:S05]  /*0030*/  IMAD.SHL.U32 R0, R0, 0x2, RZ ;  /* 0x0000000200007824 */ /* 0x002fca00078e00ff */
[----:B------:R-:W-:-:S05]  /*0040*/  LOP3.LUT R0, R0, 0x3e, RZ, 0xc0, !PT ;  /* 0x0000003e00007812 */ /* 0x000fca00078ec0ff */
[----:B--2---:R-:W-:-:S04]  /*0050*/  IMAD R5, R5, 0x40, R0 ;  /* 0x0000004005057824 */ /* 0x004fc800078e0200 */
[C---:B------:R-:W-:Y:S01]  /*0060*/  VIADD R0, R5.reuse, 0x1 ;  /* 0x0000000105007836 */ /* 0x040fe20000000000 */
[----:B------:R-:W-:Y:S02]  /*0070*/  I2FP.F32.S32 R2, R5 ;  /* 0x0000000500027245 */ /* 0x000fe40000201400 */
[----:B------:R-:W-:Y:S02]  /*0080*/  ISETP.GE.AND P0, PT, R5, 0x40, PT ;  /* 0x000000400500780c */ /* 0x000fe40003f06270 */
[----:B------:R-:W-:Y:S01]  /*0090*/  I2FP.F32.S32 R0, R0 ;  /* 0x0000000000007245 */ /* 0x000fe20000201400 */
[----:B------:R-:W-:-:S04]  /*00a0*/  FMUL R2, R2, 0.11111111193895339966 ;  /* 0x3de38e3902027820 */ /* 0x000fc80000400000 */
[----:B------:R-:W-:Y:S01]  /*00b0*/  FMUL R0, R0, 0.11111111193895339966 ;  /* 0x3de38e3900007820 */ /* 0x000fe20000400000 */
[----:B------:R-:W-:Y:S02]  /*00c0*/  FMNMX R4, RZ, R2, !PT ;  /* 0x00000002ff047209 */ /* 0x000fe40007800000 */
[----:B------:R-:W1:Y:S02]  /*00d0*/  LDC.64 R2, c[0x0][0x210] ;  /* 0x00008400ff027b82 */ /* 0x000e640000000a00 */
[----:B------:R-:W-:Y:S02]  /*00e0*/  FMNMX R0, RZ, R0, !PT ;  /* 0x00000000ff007209 */ /* 0x000fe40007800000 */
[----:B------:R-:W2:Y:S08]  /*00f0*/  F2I.TRUNC.NTZ R4, R4 ;  /* 0x0000000400047305 */ /* 0x000eb0000020f100 */
[----:B------:R-:W3:Y:S01]  /*0100*/  F2I.TRUNC.NTZ R0, R0 ;  /* 0x0000000000007305 */ /* 0x000ee2000020f100 */
[----:B--2---:R-:W-:-:S05]  /*0110*/  VIMNMX R6, R4, 0x6, PT ;  /* 0x0000000604067848 */ /* 0x004fca0003fe0100 */
[----:B------:R-:W-:Y:S02]  /*0120*/  VIADD R6, R6, 0x1 ;  /* 0x0000000106067836 */ /* 0x000fe40000000000 */
[----:B-1----:R-:W-:Y:S01]  /*0130*/  IMAD.WIDE R2, R5, 0x8, R2 ;  /* 0x0000000805027825 */ /* 0x002fe200078e0202 */
[----:B---3--:R-:W-:Y:S02]  /*0140*/  VIMNMX R7, R0, 0x6, PT ;  /* 0x0000000600077848 */ /* 0x008fe40003fe0100 */
[----:B------:R-:W-:-:S03]  /*0150*/  SHF.R.S32.HI R5, RZ, 0x1f, R6 ;  /* 0x0000001fff057819 */ /* 0x000fc60000011406 */
[----:B------:R-:W-:-:S05]  /*0160*/  VIADD R8, R7, 0x1 ;  /* 0x0000000107087836 */ /* 0x000fca0000000000 */
[----:B------:R-:W-:Y:S01]  /*0170*/  SHF.R.S32.HI R7, RZ, 0x1f, R8 ;  /* 0x0000001fff077819 */ /* 0x000fe20000011408 */
[----:B------:R-:W-:Y:S06]  /*0180*/  @P0 EXIT ;  /* 0x000000000000094d */ /* 0x000fec0003800000 */
[----:B------:R-:W-:Y:S01]  /*0190*/  IMAD.MOV.U32 R4, RZ, RZ, R6 ;  /* 0x000000ffff047224 */ /* 0x000fe200078e0006 */
[----:B------:R-:W-:Y:S01]  /*01a0*/  ULDC.64 UR4, c[0x0][0x208] ;  /* 0x0000820000047ab9 */ /* 0x000fe20000000a00 */
[----:B------:R-:W-:-:S05]  /*01b0*/  IMAD.MOV.U32 R6, RZ, RZ, R8 ;  /* 0x000000ffff067224 */ /* 0x000fca00078e0008 */
[----:B------:R-:W-:Y:S01]  /*01c0*/  STG.E.128 desc[UR4][R2.64], R4 ;  /* 0x0000000402007986 */ /* 0x000fe2000c101d04 */
[----:B------:R-:W-:Y:S05]  /*01d0*/  EXIT ;  /* 0x000000000000794d */ /* 0x000fea0003800000 */
.L_x_0:
[----:B------:R-:W-:-:S00]  /*01e0*/  BRA `(.L_x_0) ;  /* 0xfffffffc00fc7947 */ /* 0x000fc0000383ffff */
[----:B------:R-:W-:-:S00]  /*01f0*/  NOP ;  /* 0x0000000000007918 */ /* 0x000fc00000000000 */
        /* <DEDUP_REMOVED lines=8> */
.L_x_1:


//--------------------- .nv.constant0.triton_poi_fused_add_clamp_10 --------------------------
	.section	.nv.constant0.triton_poi_fused_add_clamp_10,"a",@progbits
	.sectionflags	@""
	.align	4
.nv.constant0.triton_poi_fused_add_clamp_10:
	.zero		540
